//
// Generated by NVIDIA NVVM Compiler
//
// Compiler Build ID: CL-36424714
// Cuda compilation tools, release 13.0, V13.0.88
// Based on NVVM 20.0.0
//

.version 9.0
.target sm_100
.address_size 64

	// .globl	_Z9matrixMulPfPKfS1_iii

.visible .entry _Z9matrixMulPfPKfS1_iii(
	.param .u64 .ptr .align 1 _Z9matrixMulPfPKfS1_iii_param_0,
	.param .u64 .ptr .align 1 _Z9matrixMulPfPKfS1_iii_param_1,
	.param .u64 .ptr .align 1 _Z9matrixMulPfPKfS1_iii_param_2,
	.param .u32 _Z9matrixMulPfPKfS1_iii_param_3,
	.param .u32 _Z9matrixMulPfPKfS1_iii_param_4,
	.param .u32 _Z9matrixMulPfPKfS1_iii_param_5
)
{
	.reg .pred 	%p<13>;
	.reg .b32 	%r<41>;
	.reg .b32 	%f<68>;
	.reg .b64 	%rd<53>;

	ld.param.u64 	%rd6, [_Z9matrixMulPfPKfS1_iii_param_0];
	ld.param.u64 	%rd7, [_Z9matrixMulPfPKfS1_iii_param_1];
	ld.param.u64 	%rd8, [_Z9matrixMulPfPKfS1_iii_param_2];
	ld.param.u32 	%r20, [_Z9matrixMulPfPKfS1_iii_param_3];
	ld.param.u32 	%r18, [_Z9matrixMulPfPKfS1_iii_param_4];
	ld.param.u32 	%r19, [_Z9matrixMulPfPKfS1_iii_param_5];
	cvta.to.global.u64 	%rd1, %rd8;
	cvta.to.global.u64 	%rd2, %rd7;
	mov.u32 	%r21, %ctaid.y;
	mov.u32 	%r22, %ntid.y;
	mov.u32 	%r23, %tid.y;
	mad.lo.s32 	%r1, %r21, %r22, %r23;
	mov.u32 	%r24, %ctaid.x;
	mov.u32 	%r25, %ntid.x;
	mov.u32 	%r26, %tid.x;
	mad.lo.s32 	%r2, %r24, %r25, %r26;
	setp.ge.s32 	%p1, %r1, %r20;
	setp.ge.s32 	%p2, %r2, %r19;
	or.pred  	%p3, %p1, %p2;
	@%p3 bra 	$L__BB0_14;
	setp.lt.s32 	%p4, %r18, 1;
	mov.f32 	%f67, 0f00000000;
	@%p4 bra 	$L__BB0_13;
	mul.lo.s32 	%r3, %r18, %r1;
	and.b32  	%r4, %r18, 7;
	setp.lt.u32 	%p5, %r18, 8;
	mov.f32 	%f67, 0f00000000;
	mov.b32 	%r39, 0;
	@%p5 bra 	$L__BB0_5;
	and.b32  	%r39, %r18, 2147483640;
	neg.s32 	%r37, %r39;
	shl.b32 	%r7, %r19, 3;
	mul.wide.u32 	%rd9, %r3, 4;
	add.s64 	%rd10, %rd9, %rd2;
	add.s64 	%rd52, %rd10, 16;
	mov.f32 	%f67, 0f00000000;
	mul.wide.s32 	%rd13, %r19, 4;
	mov.u32 	%r36, %r2;
$L__BB0_4:
	.pragma "nounroll";
	ld.global.f32 	%f17, [%rd52+-16];
	mul.wide.s32 	%rd11, %r36, 4;
	add.s64 	%rd12, %rd1, %rd11;
	ld.global.f32 	%f18, [%rd12];
	fma.rn.f32 	%f19, %f17, %f18, %f67;
	ld.global.f32 	%f20, [%rd52+-12];
	add.s64 	%rd14, %rd12, %rd13;
	ld.global.f32 	%f21, [%rd14];
	fma.rn.f32 	%f22, %f20, %f21, %f19;
	ld.global.f32 	%f23, [%rd52+-8];
	add.s64 	%rd15, %rd14, %rd13;
	ld.global.f32 	%f24, [%rd15];
	fma.rn.f32 	%f25, %f23, %f24, %f22;
	ld.global.f32 	%f26, [%rd52+-4];
	add.s64 	%rd16, %rd15, %rd13;
	ld.global.f32 	%f27, [%rd16];
	fma.rn.f32 	%f28, %f26, %f27, %f25;
	ld.global.f32 	%f29, [%rd52];
	add.s64 	%rd17, %rd16, %rd13;
	ld.global.f32 	%f30, [%rd17];
	fma.rn.f32 	%f31, %f29, %f30, %f28;
	ld.global.f32 	%f32, [%rd52+4];
	add.s64 	%rd18, %rd17, %rd13;
	ld.global.f32 	%f33, [%rd18];
	fma.rn.f32 	%f34, %f32, %f33, %f31;
	ld.global.f32 	%f35, [%rd52+8];
	add.s64 	%rd19, %rd18, %rd13;
	ld.global.f32 	%f36, [%rd19];
	fma.rn.f32 	%f37, %f35, %f36, %f34;
	ld.global.f32 	%f38, [%rd52+12];
	add.s64 	%rd20, %rd19, %rd13;
	ld.global.f32 	%f39, [%rd20];
	fma.rn.f32 	%f67, %f38, %f39, %f37;
	add.s32 	%r37, %r37, 8;
	add.s32 	%r36, %r36, %r7;
	add.s64 	%rd52, %rd52, 32;
	setp.ne.s32 	%p6, %r37, 0;
	@%p6 bra 	$L__BB0_4;
$L__BB0_5:
	setp.eq.s32 	%p7, %r4, 0;
	@%p7 bra 	$L__BB0_13;
	and.b32  	%r13, %r18, 3;
	setp.lt.u32 	%p8, %r4, 4;
	@%p8 bra 	$L__BB0_8;
	add.s32 	%r28, %r39, %r3;
	mul.wide.u32 	%rd21, %r28, 4;
	add.s64 	%rd22, %rd2, %rd21;
	ld.global.f32 	%f41, [%rd22];
	mad.lo.s32 	%r29, %r39, %r19, %r2;
	mul.wide.s32 	%rd23, %r29, 4;
	add.s64 	%rd24, %rd1, %rd23;
	ld.global.f32 	%f42, [%rd24];
	fma.rn.f32 	%f43, %f41, %f42, %f67;
	cvt.u64.u32 	%rd25, %r3;
	cvt.u64.u32 	%rd26, %r39;
	add.s64 	%rd27, %rd26, %rd25;
	shl.b64 	%rd28, %rd27, 2;
	add.s64 	%rd29, %rd2, %rd28;
	ld.global.f32 	%f44, [%rd29+4];
	mul.wide.s32 	%rd30, %r19, 4;
	add.s64 	%rd31, %rd24, %rd30;
	ld.global.f32 	%f45, [%rd31];
	fma.rn.f32 	%f46, %f44, %f45, %f43;
	ld.global.f32 	%f47, [%rd29+8];
	add.s64 	%rd32, %rd31, %rd30;
	ld.global.f32 	%f48, [%rd32];
	fma.rn.f32 	%f49, %f47, %f48, %f46;
	ld.global.f32 	%f50, [%rd29+12];
	add.s64 	%rd33, %rd32, %rd30;
	ld.global.f32 	%f51, [%rd33];
	fma.rn.f32 	%f67, %f50, %f51, %f49;
	add.s32 	%r39, %r39, 4;
$L__BB0_8:
	setp.eq.s32 	%p9, %r13, 0;
	@%p9 bra 	$L__BB0_13;
	setp.eq.s32 	%p10, %r13, 1;
	@%p10 bra 	$L__BB0_11;
	add.s32 	%r30, %r39, %r3;
	mul.wide.u32 	%rd34, %r30, 4;
	add.s64 	%rd35, %rd2, %rd34;
	ld.global.f32 	%f53, [%rd35];
	mad.lo.s32 	%r31, %r39, %r19, %r2;
	mul.wide.s32 	%rd36, %r31, 4;
	add.s64 	%rd37, %rd1, %rd36;
	ld.global.f32 	%f54, [%rd37];
	fma.rn.f32 	%f55, %f53, %f54, %f67;
	cvt.u64.u32 	%rd38, %r3;
	cvt.u64.u32 	%rd39, %r39;
	add.s64 	%rd40, %rd39, %rd38;
	shl.b64 	%rd41, %rd40, 2;
	add.s64 	%rd42, %rd2, %rd41;
	ld.global.f32 	%f56, [%rd42+4];
	mul.wide.s32 	%rd43, %r19, 4;
	add.s64 	%rd44, %rd37, %rd43;
	ld.global.f32 	%f57, [%rd44];
	fma.rn.f32 	%f67, %f56, %f57, %f55;
	add.s32 	%r39, %r39, 2;
$L__BB0_11:
	and.b32  	%r32, %r18, 1;
	setp.eq.b32 	%p11, %r32, 1;
	not.pred 	%p12, %p11;
	@%p12 bra 	$L__BB0_13;
	add.s32 	%r33, %r39, %r3;
	mul.wide.u32 	%rd45, %r33, 4;
	add.s64 	%rd46, %rd2, %rd45;
	ld.global.f32 	%f58, [%rd46];
	mad.lo.s32 	%r34, %r39, %r19, %r2;
	mul.wide.s32 	%rd47, %r34, 4;
	add.s64 	%rd48, %rd1, %rd47;
	ld.global.f32 	%f59, [%rd48];
	fma.rn.f32 	%f67, %f58, %f59, %f67;
$L__BB0_13:
	mad.lo.s32 	%r35, %r19, %r1, %r2;
	cvta.to.global.u64 	%rd49, %rd6;
	mul.wide.s32 	%rd50, %r35, 4;
	add.s64 	%rd51, %rd49, %rd50;
	st.global.f32 	[%rd51], %f67;
$L__BB0_14:
	ret;

}
	// .globl	_Z9matrixAddPfPKfS1_ii
.visible .entry _Z9matrixAddPfPKfS1_ii(
	.param .u64 .ptr .align 1 _Z9matrixAddPfPKfS1_ii_param_0,
	.param .u64 .ptr .align 1 _Z9matrixAddPfPKfS1_ii_param_1,
	.param .u64 .ptr .align 1 _Z9matrixAddPfPKfS1_ii_param_2,
	.param .u32 _Z9matrixAddPfPKfS1_ii_param_3,
	.param .u32 _Z9matrixAddPfPKfS1_ii_param_4
)
{
	.reg .pred 	%p<4>;
	.reg .b32 	%r<12>;
	.reg .b32 	%f<5>;
	.reg .b64 	%rd<11>;

	ld.param.u64 	%rd1, [_Z9matrixAddPfPKfS1_ii_param_0];
	ld.param.u64 	%rd2, [_Z9matrixAddPfPKfS1_ii_param_1];
	ld.param.u64 	%rd3, [_Z9matrixAddPfPKfS1_ii_param_2];
	ld.param.u32 	%r4, [_Z9matrixAddPfPKfS1_ii_param_3];
	ld.param.u32 	%r3, [_Z9matrixAddPfPKfS1_ii_param_4];
	mov.u32 	%r5, %ctaid.y;
	mov.u32 	%r6, %ntid.y;
	mov.u32 	%r7, %tid.y;
	mad.lo.s32 	%r1, %r5, %r6, %r7;
	mov.u32 	%r8, %ctaid.x;
	mov.u32 	%r9, %ntid.x;
	mov.u32 	%r10, %tid.x;
	mad.lo.s32 	%r2, %r8, %r9, %r10;
	setp.ge.s32 	%p1, %r1, %r4;
	setp.ge.s32 	%p2, %r2, %r3;
	or.pred  	%p3, %p1, %p2;
	@%p3 bra 	$L__BB1_2;
	cvta.to.global.u64 	%rd4, %rd2;
	cvta.to.global.u64 	%rd5, %rd3;
	cvta.to.global.u64 	%rd6, %rd1;
	mad.lo.s32 	%r11, %r3, %r1, %r2;
	mul.wide.s32 	%rd7, %r11, 4;
	add.s64 	%rd8, %rd4, %rd7;
	ld.global.f32 	%f1, [%rd8];
	add.s64 	%rd9, %rd5, %rd7;
	ld.global.f32 	%f2, [%rd9];
	add.f32 	%f3, %f1, %f2;
	add.f32 	%f4, %f3, 0f00000000;
	add.s64 	%rd10, %rd6, %rd7;
	st.global.f32 	[%rd10], %f4;
$L__BB1_2:
	ret;

}


// ===== COMPILED SASS (sm_100) =====

	.target	sm_100

	.elftype	@"ET_EXEC"


//--------------------- .note.nv.tkinfo           --------------------------
	.section	.note.nv.tkinfo,"",@"SHT_NOTE"
	.sectionflags	@"SHF_NOTE_NV_TKINFO"
	.tkinfo
        /*0018*/ 	.word	0x00000002
        /*0030*/ 	.string	""
        /*0030*/ 	.string	"ptxas"
        /*0030*/ 	.string	"Cuda compilation tools, release 13.0, V13.0.88"
        /*0030*/ 	.string	"Build cuda_13.0.r13.0/compiler.36424714_0"
        /*0030*/ 	.string	"-arch sm_100 -m 64 "



//--------------------- .note.nv.cuinfo           --------------------------
	.section	.note.nv.cuinfo,"",@"SHT_NOTE"
	.sectionflags	@"SHF_NOTE_NV_CUINFO"
        /*0018*/ 	.short	0x0002
        /*001a*/ 	.short	0x0064
        /*001c*/ 	.short	0x0082
	.zero		2


//--------------------- .nv.info                  --------------------------
	.section	.nv.info,"",@"SHT_CUDA_INFO"
	.align	4


	//----- nvinfo : EIATTR_REGCOUNT
	.align		4
        /*0000*/ 	.byte	0x04, 0x2f
        /*0002*/ 	.short	(.L_1 - .L_0)
	.align		4
.L_0:
        /*0004*/ 	.word	index@(_Z9matrixMulPfPKfS1_iii)
        /*0008*/ 	.word	0x00000020


	//----- nvinfo : EIATTR_FRAME_SIZE
	.align		4
.L_1:
        /*000c*/ 	.byte	0x04, 0x11
        /*000e*/ 	.short	(.L_3 - .L_2)
	.align		4
.L_2:
        /*0010*/ 	.word	index@(_Z9matrixMulPfPKfS1_iii)
        /*0014*/ 	.word	0x00000000


	//----- nvinfo : EIATTR_REGCOUNT
	.align		4
.L_3:
        /*0018*/ 	.byte	0x04, 0x2f
        /*001a*/ 	.short	(.L_5 - .L_4)
	.align		4
.L_4:
        /*001c*/ 	.word	index@(_Z9matrixAddPfPKfS1_ii)
        /*0020*/ 	.word	0x0000000c


	//----- nvinfo : EIATTR_FRAME_SIZE
	.align		4
.L_5:
        /*0024*/ 	.byte	0x04, 0x11
        /*0026*/ 	.short	(.L_7 - .L_6)
	.align		4
.L_6:
        /*0028*/ 	.word	index@(_Z9matrixAddPfPKfS1_ii)
        /*002c*/ 	.word	0x00000000


	//----- nvinfo : EIATTR_MIN_STACK_SIZE
	.align		4
.L_7:
        /*0030*/ 	.byte	0x04, 0x12
        /*0032*/ 	.short	(.L_9 - .L_8)
	.align		4
.L_8:
        /*0034*/ 	.word	index@(_Z9matrixAddPfPKfS1_ii)
        /*0038*/ 	.word	0x00000000


	//----- nvinfo : EIATTR_MIN_STACK_SIZE
	.align		4
.L_9:
        /*003c*/ 	.byte	0x04, 0x12
        /*003e*/ 	.short	(.L_11 - .L_10)
	.align		4
.L_10:
        /*0040*/ 	.word	index@(_Z9matrixMulPfPKfS1_iii)
        /*0044*/ 	.word	0x00000000
.L_11:


//--------------------- .nv.compat                --------------------------
	.section	.nv.compat,"",@"SHT_CUDA_COMPAT_INFO"
	.align	4
        /*0000*/ 	.byte	0x02, 0x09, 0x00, 0x00, 0x02, 0x02, 0x01, 0x00, 0x02, 0x05, 0x05, 0x00, 0x03, 0x07, 0x01, 0x01
        /*0010*/ 	.byte	0x02, 0x03, 0x00, 0x00, 0x02, 0x06, 0x01, 0x00, 0x04, 0x0b, 0x08, 0x00, 0x09, 0x00, 0x00, 0x00
        /*0020*/ 	.byte	0x00, 0x00, 0x00, 0x00


//--------------------- .nv.info._Z9matrixAddPfPKfS1_ii --------------------------
	.section	.nv.info._Z9matrixAddPfPKfS1_ii,"",@"SHT_CUDA_INFO"
	.sectionflags	@""
	.align	4


	//----- nvinfo : EIATTR_CUDA_API_VERSION
	.align		4
        /*0000*/ 	.byte	0x04, 0x37
        /*0002*/ 	.short	(.L_13 - .L_12)
.L_12:
        /*0004*/ 	.word	0x00000082


	//----- nvinfo : EIATTR_KPARAM_INFO
	.align		4
.L_13:
        /*0008*/ 	.byte	0x04, 0x17
        /*000a*/ 	.short	(.L_15 - .L_14)
.L_14:
        /*000c*/ 	.word	0x00000000
        /*0010*/ 	.short	0x0004
        /*0012*/ 	.short	0x001c
        /*0014*/ 	.byte	0x00, 0xf0, 0x11, 0x00


	//----- nvinfo : EIATTR_KPARAM_INFO
	.align		4
.L_15:
        /*0018*/ 	.byte	0x04, 0x17
        /*001a*/ 	.short	(.L_17 - .L_16)
.L_16:
        /*001c*/ 	.word	0x00000000
        /*0020*/ 	.short	0x0003
        /*0022*/ 	.short	0x0018
        /*0024*/ 	.byte	0x00, 0xf0, 0x11, 0x00


	//----- nvinfo : EIATTR_KPARAM_INFO
	.align		4
.L_17:
        /*0028*/ 	.byte	0x04, 0x17
        /*002a*/ 	.short	(.L_19 - .L_18)
.L_18:
        /*002c*/ 	.word	0x00000000
        /*0030*/ 	.short	0x0002
        /*0032*/ 	.short	0x0010
        /*0034*/ 	.byte	0x00, 0xf5, 0x21, 0x00


	//----- nvinfo : EIATTR_KPARAM_INFO
	.align		4
.L_19:
        /*0038*/ 	.byte	0x04, 0x17
        /*003a*/ 	.short	(.L_21 - .L_20)
.L_20:
        /*003c*/ 	.word	0x00000000
        /*0040*/ 	.short	0x0001
        /*0042*/ 	.short	0x0008
        /*0044*/ 	.byte	0x00, 0xf5, 0x21, 0x00


	//----- nvinfo : EIATTR_KPARAM_INFO
	.align		4
.L_21:
        /*0048*/ 	.byte	0x04, 0x17
        /*004a*/ 	.short	(.L_23 - .L_22)
.L_22:
        /*004c*/ 	.word	0x00000000
        /*0050*/ 	.short	0x0000
        /*0052*/ 	.short	0x0000
        /*0054*/ 	.byte	0x00, 0xf5, 0x21, 0x00


	//----- nvinfo : EIATTR_SPARSE_MMA_MASK
	.align		4
.L_23:
        /*0058*/ 	.byte	0x03, 0x50
        /*005a*/ 	.short	0x0000


	//----- nvinfo : EIATTR_MAXREG_COUNT
	.align		4
        /*005c*/ 	.byte	0x03, 0x1b
        /*005e*/ 	.short	0x00ff


	//----- nvinfo : EIATTR_MERCURY_ISA_VERSION
	.align		4
        /*0060*/ 	.byte	0x03, 0x5f
        /*0062*/ 	.short	0x0101


	//----- nvinfo : EIATTR_VRC_CTA_INIT_COUNT
	.align		4
        /*0064*/ 	.byte	0x02, 0x4a
	.zero		1
	.zero		1


	//----- nvinfo : EIATTR_EXIT_INSTR_OFFSETS
	.align		4
        /*0068*/ 	.byte	0x04, 0x1c
        /*006a*/ 	.short	(.L_25 - .L_24)


	//   ....[0]....
.L_24:
        /*006c*/ 	.word	0x000000c0


	//   ....[1]....
        /*0070*/ 	.word	0x000001a0


	//----- nvinfo : EIATTR_CBANK_PARAM_SIZE
	.align		4
.L_25:
        /*0074*/ 	.byte	0x03, 0x19
        /*0076*/ 	.short	0x0020


	//----- nvinfo : EIATTR_PARAM_CBANK
	.align		4
        /*0078*/ 	.byte	0x04, 0x0a
        /*007a*/ 	.short	(.L_27 - .L_26)
	.align		4
.L_26:
        /*007c*/ 	.word	index@(.nv.constant0._Z9matrixAddPfPKfS1_ii)
        /*0080*/ 	.short	0x0380
        /*0082*/ 	.short	0x0020


	//----- nvinfo : EIATTR_SW_WAR
	.align		4
.L_27:
        /*0084*/ 	.byte	0x04, 0x36
        /*0086*/ 	.short	(.L_29 - .L_28)
.L_28:
        /*0088*/ 	.word	0x00000008
.L_29:


//--------------------- .nv.info._Z9matrixMulPfPKfS1_iii --------------------------
	.section	.nv.info._Z9matrixMulPfPKfS1_iii,"",@"SHT_CUDA_INFO"
	.sectionflags	@""
	.align	4


	//----- nvinfo : EIATTR_CUDA_API_VERSION
	.align		4
        /*0000*/ 	.byte	0x04, 0x37
        /*0002*/ 	.short	(.L_31 - .L_30)
.L_30:
        /*0004*/ 	.word	0x00000082


	//----- nvinfo : EIATTR_KPARAM_INFO
	.align		4
.L_31:
        /*0008*/ 	.byte	0x04, 0x17
        /*000a*/ 	.short	(.L_33 - .L_32)
.L_32:
        /*000c*/ 	.word	0x00000000
        /*0010*/ 	.short	0x0005
        /*0012*/ 	.short	0x0020
        /*0014*/ 	.byte	0x00, 0xf0, 0x11, 0x00


	//----- nvinfo : EIATTR_KPARAM_INFO
	.align		4
.L_33:
        /*0018*/ 	.byte	0x04, 0x17
        /*001a*/ 	.short	(.L_35 - .L_34)
.L_34:
        /*001c*/ 	.word	0x00000000
        /*0020*/ 	.short	0x0004
        /*0022*/ 	.short	0x001c
        /*0024*/ 	.byte	0x00, 0xf0, 0x11, 0x00


	//----- nvinfo : EIATTR_KPARAM_INFO
	.align		4
.L_35:
        /*0028*/ 	.byte	0x04, 0x17
        /*002a*/ 	.short	(.L_37 - .L_36)
.L_36:
        /*002c*/ 	.word	0x00000000
        /*0030*/ 	.short	0x0003
        /*0032*/ 	.short	0x0018
        /*0034*/ 	.byte	0x00, 0xf0, 0x11, 0x00


	//----- nvinfo : EIATTR_KPARAM_INFO
	.align		4
.L_37:
        /*0038*/ 	.byte	0x04, 0x17
        /*003a*/ 	.short	(.L_39 - .L_38)
.L_38:
        /*003c*/ 	.word	0x00000000
        /*0040*/ 	.short	0x0002
        /*0042*/ 	.short	0x0010
        /*0044*/ 	.byte	0x00, 0xf5, 0x21, 0x00


	//----- nvinfo : EIATTR_KPARAM_INFO
	.align		4
.L_39:
        /*0048*/ 	.byte	0x04, 0x17
        /*004a*/ 	.short	(.L_41 - .L_40)
.L_40:
        /*004c*/ 	.word	0x00000000
        /*0050*/ 	.short	0x0001
        /*0052*/ 	.short	0x0008
        /*0054*/ 	.byte	0x00, 0xf5, 0x21, 0x00


	//----- nvinfo : EIATTR_KPARAM_INFO
	.align		4
.L_41:
        /*0058*/ 	.byte	0x04, 0x17
        /*005a*/ 	.short	(.L_43 - .L_42)
.L_42:
        /*005c*/ 	.word	0x00000000
        /*0060*/ 	.short	0x0000
        /*0062*/ 	.short	0x0000
        /*0064*/ 	.byte	0x00, 0xf5, 0x21, 0x00


	//----- nvinfo : EIATTR_SPARSE_MMA_MASK
	.align		4
.L_43:
        /*0068*/ 	.byte	0x03, 0x50
        /*006a*/ 	.short	0x0000


	//----- nvinfo : EIATTR_MAXREG_COUNT
	.align		4
        /*006c*/ 	.byte	0x03, 0x1b
        /*006e*/ 	.short	0x00ff


	//----- nvinfo : EIATTR_MERCURY_ISA_VERSION
	.align		4
        /*0070*/ 	.byte	0x03, 0x5f
        /*0072*/ 	.short	0x0101


	//----- nvinfo : EIATTR_VRC_CTA_INIT_COUNT
	.align		4
        /*0074*/ 	.byte	0x02, 0x4a
	.zero		1
	.zero		1


	//----- nvinfo : EIATTR_EXIT_INSTR_OFFSETS
	.align		4
        /*0078*/ 	.byte	0x04, 0x1c
        /*007a*/ 	.short	(.L_45 - .L_44)


	//   ....[0]....
.L_44:
        /*007c*/ 	.word	0x000000d0


	//   ....[1]....
        /*0080*/ 	.word	0x000008f0


	//----- nvinfo : EIATTR_CBANK_PARAM_SIZE
	.align		4
.L_45:
        /*0084*/ 	.byte	0x03, 0x19
        /*0086*/ 	.short	0x0024


	//----- nvinfo : EIATTR_PARAM_CBANK
	.align		4
        /*0088*/ 	.byte	0x04, 0x0a
        /*008a*/ 	.short	(.L_47 - .L_46)
	.align		4
.L_46:
        /*008c*/ 	.word	index@(.nv.constant0._Z9matrixMulPfPKfS1_iii)
        /*0090*/ 	.short	0x0380
        /*0092*/ 	.short	0x0024


	//----- nvinfo : EIATTR_SW_WAR
	.align		4
.L_47:
        /*0094*/ 	.byte	0x04, 0x36
        /*0096*/ 	.short	(.L_49 - .L_48)
.L_48:
        /*0098*/ 	.word	0x00000008
.L_49:


//--------------------- .nv.callgraph             --------------------------
	.section	.nv.callgraph,"",@"SHT_CUDA_CALLGRAPH"
	.align	4
	.sectionentsize	8
	.align		4
        /*0000*/ 	.word	0x00000000
	.align		4
        /*0004*/ 	.word	0xffffffff
	.align		4
        /*0008*/ 	.word	0x00000000
	.align		4
        /*000c*/ 	.word	0xfffffffe
	.align		4
        /*0010*/ 	.word	0x00000000
	.align		4
        /*0014*/ 	.word	0xfffffffd
	.align		4
        /*0018*/ 	.word	0x00000000
	.align		4
        /*001c*/ 	.word	0xfffffffc


//--------------------- .text._Z9matrixAddPfPKfS1_ii --------------------------
	.section	.text._Z9matrixAddPfPKfS1_ii,"ax",@progbits
	.align	128
        .global         _Z9matrixAddPfPKfS1_ii
        .type           _Z9matrixAddPfPKfS1_ii,@function
        .size           _Z9matrixAddPfPKfS1_ii,(.L_x_6 - _Z9matrixAddPfPKfS1_ii)
        .other          _Z9matrixAddPfPKfS1_ii,@"STO_CUDA_ENTRY STV_DEFAULT"
_Z9matrixAddPfPKfS1_ii:
.text._Z9matrixAddPfPKfS1_ii:
[----:B------:R-:W-:Y:S01]  /*0000*/  LDC R1, c[0x0][0x37c] ;  /* 0x0000df00ff017b82 */ /* 0x000fe20000000800 */
[----:B------:R-:W0:Y:S07]  /*0010*/  S2R R2, SR_TID.X ;  /* 0x0000000000027919 */ /* 0x000e2e0000002100 */
[----:B------:R-:W1:Y:S01]  /*0020*/  LDC R0, c[0x0][0x364] ;  /* 0x0000d900ff007b82 */ /* 0x000e620000000800 */
[----:B------:R-:W2:Y:S01]  /*0030*/  LDCU.64 UR6, c[0x0][0x398] ;  /* 0x00007300ff0677ac */ /* 0x000ea20008000a00 */
[----:B------:R-:W1:Y:S06]  /*0040*/  S2R R3, SR_TID.Y ;  /* 0x0000000000037919 */ /* 0x000e6c0000002200 */
[----:B------:R-:W0:Y:S08]  /*0050*/  S2UR UR5, SR_CTAID.X ;  /* 0x00000000000579c3 */ /* 0x000e300000002500 */
[----:B------:R-:W0:Y:S08]  /*0060*/  LDC R7, c[0x0][0x360] ;  /* 0x0000d800ff077b82 */ /* 0x000e300000000800 */
[----:B------:R-:W1:Y:S01]  /*0070*/  S2UR UR4, SR_CTAID.Y ;  /* 0x00000000000479c3 */ /* 0x000e620000002600 */
[----:B0-----:R-:W-:-:S05]  /*0080*/  IMAD R7, R7, UR5, R2 ;  /* 0x0000000507077c24 */ /* 0x001fca000f8e0202 */
[----:B--2---:R-:W-:Y:S01]  /*0090*/  ISETP.GE.AND P0, PT, R7, UR7, PT ;  /* 0x0000000707007c0c */ /* 0x004fe2000bf06270 */
[----:B-1----:R-:W-:-:S05]  /*00a0*/  IMAD R0, R0, UR4, R3 ;  /* 0x0000000400007c24 */ /* 0x002fca000f8e0203 */
[----:B------:R-:W-:-:S13]  /*00b0*/  ISETP.GE.OR P0, PT, R0, UR6, P0 ;  /* 0x0000000600007c0c */ /* 0x000fda0008706670 */
[----:B------:R-:W-:Y:S05]  /*00c0*/  @P0 EXIT ;  /* 0x000000000000094d */ /* 0x000fea0003800000 */
[----:B------:R-:W0:Y:S01]  /*00d0*/  LDC.64 R2, c[0x0][0x388] ;  /* 0x0000e200ff027b82 */ /* 0x000e220000000a00 */
[----:B------:R-:W1:Y:S01]  /*00e0*/  LDCU.64 UR4, c[0x0][0x358] ;  /* 0x00006b00ff0477ac */ /* 0x000e620008000a00 */
[----:B------:R-:W-:-:S06]  /*00f0*/  IMAD R9, R0, UR7, R7 ;  /* 0x0000000700097c24 */ /* 0x000fcc000f8e0207 */
[----:B------:R-:W2:Y:S08]  /*0100*/  LDC.64 R4, c[0x0][0x390] ;  /* 0x0000e400ff047b82 */ /* 0x000eb00000000a00 */
[----:B------:R-:W3:Y:S01]  /*0110*/  LDC.64 R6, c[0x0][0x380] ;  /* 0x0000e000ff067b82 */ /* 0x000ee20000000a00 */
[----:B0-----:R-:W-:-:S06]  /*0120*/  IMAD.WIDE R2, R9, 0x4, R2 ;  /* 0x0000000409027825 */ /* 0x001fcc00078e0202 */
[----:B-1----:R-:W4:Y:S01]  /*0130*/  LDG.E R2, desc[UR4][R2.64] ;  /* 0x0000000402027981 */ /* 0x002f22000c1e1900 */
[----:B--2---:R-:W-:-:S06]  /*0140*/  IMAD.WIDE R4, R9, 0x4, R4 ;  /* 0x0000000409047825 */ /* 0x004fcc00078e0204 */
[----:B------:R-:W4:Y:S01]  /*0150*/  LDG.E R5, desc[UR4][R4.64] ;  /* 0x0000000404057981 */ /* 0x000f22000c1e1900 */
[----:B---3--:R-:W-:-:S04]  /*0160*/  IMAD.WIDE R6, R9, 0x4, R6 ;  /* 0x0000000409067825 */ /* 0x008fc800078e0206 */
[----:B----4-:R-:W-:-:S04]  /*0170*/  FADD R0, R2, R5 ;  /* 0x0000000502007221 */ /* 0x010fc80000000000 */
[----:B------:R-:W-:-:S05]  /*0180*/  FADD R9, RZ, R0 ;  /* 0x00000000ff097221 */ /* 0x000fca0000000000 */
[----:B------:R-:W-:Y:S01]  /*0190*/  STG.E desc[UR4][R6.64], R9 ;  /* 0x0000000906007986 */ /* 0x000fe2000c101904 */
[----:B------:R-:W-:Y:S05]  /*01a0*/  EXIT ;  /* 0x000000000000794d */ /* 0x000fea0003800000 */
.L_x_0:
[----:B------:R-:W-:-:S00]  /*01b0*/  BRA `(.L_x_0) ;  /* 0xfffffffc00fc7947 */ /* 0x000fc0000383ffff */
[----:B------:R-:W-:-:S00]  /*01c0*/  NOP ;  /* 0x0000000000007918 */ /* 0x000fc00000000000 */
        /* <DEDUP_REMOVED lines=11> */
.L_x_6:


//--------------------- .text._Z9matrixMulPfPKfS1_iii --------------------------
	.section	.text._Z9matrixMulPfPKfS1_iii,"ax",@progbits
	.align	128
        .global         _Z9matrixMulPfPKfS1_iii
        .type           _Z9matrixMulPfPKfS1_iii,@function
        .size           _Z9matrixMulPfPKfS1_iii,(.L_x_7 - _Z9matrixMulPfPKfS1_iii)
        .other          _Z9matrixMulPfPKfS1_iii,@"STO_CUDA_ENTRY STV_DEFAULT"
_Z9matrixMulPfPKfS1_iii:
.text._Z9matrixMulPfPKfS1_iii:
[----:B------:R-:W-:Y:S01]  /*0000*/  LDC R1, c[0x0][0x37c] ;  /* 0x0000df00ff017b82 */ /* 0x000fe20000000800 */
[----:B------:R-:W0:Y:S07]  /*0010*/  S2R R5, SR_TID.X ;  /* 0x0000000000057919 */ /* 0x000e2e0000002100 */
[----:B------:R-:W1:Y:S01]  /*0020*/  LDC R16, c[0x0][0x364] ;  /* 0x0000d900ff107b82 */ /* 0x000e620000000800 */
[----:B------:R-:W2:Y:S01]  /*0030*/  LDCU UR6, c[0x0][0x398] ;  /* 0x00007300ff0677ac */ /* 0x000ea20008000800 */
[----:B------:R-:W1:Y:S06]  /*0040*/  S2R R3, SR_TID.Y ;  /* 0x0000000000037919 */ /* 0x000e6c0000002200 */
[----:B------:R-:W0:Y:S08]  /*0050*/  S2UR UR5, SR_CTAID.X ;  /* 0x00000000000579c3 */ /* 0x000e300000002500 */
[----:B------:R-:W0:Y:S08]  /*0060*/  LDC R0, c[0x0][0x360] ;  /* 0x0000d800ff007b82 */ /* 0x000e300000000800 */
[----:B------:R-:W1:Y:S08]  /*0070*/  S2UR UR4, SR_CTAID.Y ;  /* 0x00000000000479c3 */ /* 0x000e700000002600 */
[----:B------:R-:W3:Y:S01]  /*0080*/  LDC R17, c[0x0][0x3a0] ;  /* 0x0000e800ff117b82 */ /* 0x000ee20000000800 */
[----:B0-----:R-:W-:-:S02]  /*0090*/  IMAD R0, R0, UR5, R5 ;  /* 0x0000000500007c24 */ /* 0x001fc4000f8e0205 */
[----:B-1----:R-:W-:-:S03]  /*00a0*/  IMAD R16, R16, UR4, R3 ;  /* 0x0000000410107c24 */ /* 0x002fc6000f8e0203 */
[----:B---3--:R-:W-:-:S04]  /*00b0*/  ISETP.GE.AND P0, PT, R0, R17, PT ;  /* 0x000000110000720c */ /* 0x008fc80003f06270 */
[----:B--2---:R-:W-:-:S13]  /*00c0*/  ISETP.GE.OR P0, PT, R16, UR6, P0 ;  /* 0x0000000610007c0c */ /* 0x004fda0008706670 */
[----:B------:R-:W-:Y:S05]  /*00d0*/  @P0 EXIT ;  /* 0x000000000000094d */ /* 0x000fea0003800000 */
[----:B------:R-:W0:Y:S01]  /*00e0*/  LDC R19, c[0x0][0x39c] ;  /* 0x0000e700ff137b82 */ /* 0x000e220000000800 */
[----:B------:R-:W1:Y:S01]  /*00f0*/  LDCU.64 UR4, c[0x0][0x358] ;  /* 0x00006b00ff0477ac */ /* 0x000e620008000a00 */
[----:B------:R-:W-:Y:S01]  /*0100*/  HFMA2 R24, -RZ, RZ, 0, 0 ;  /* 0x00000000ff187431 */ /* 0x000fe200000001ff */
[----:B0-----:R-:W-:-:S13]  /*0110*/  ISETP.GE.AND P0, PT, R19, 0x1, PT ;  /* 0x000000011300780c */ /* 0x001fda0003f06270 */
[----:B-1----:R-:W-:Y:S05]  /*0120*/  @!P0 BRA `(.L_x_1) ;  /* 0x0000000400e08947 */ /* 0x002fea0003800000 */
[C---:B------:R-:W-:Y:S01]  /*0130*/  ISETP.GE.U32.AND P1, PT, R19.reuse, 0x8, PT ;  /* 0x000000081300780c */ /* 0x040fe20003f26070 */
[----:B------:R-:W-:Y:S01]  /*0140*/  IMAD R20, R16, R19, RZ ;  /* 0x0000001310147224 */ /* 0x000fe200078e02ff */
[----:B------:R-:W-:Y:S02]  /*0150*/  LOP3.LUT R27, R19, 0x7, RZ, 0xc0, !PT ;  /* 0x00000007131b7812 */ /* 0x000fe400078ec0ff */
[----:B------:R-:W-:Y:S02]  /*0160*/  MOV R24, RZ ;  /* 0x000000ff00187202 */ /* 0x000fe40000000f00 */
[----:B------:R-:W-:Y:S02]  /*0170*/  ISETP.NE.AND P0, PT, R27, RZ, PT ;  /* 0x000000ff1b00720c */ /* 0x000fe40003f05270 */
[----:B------:R-:W-:-:S05]  /*0180*/  MOV R21, RZ ;  /* 0x000000ff00157202 */ /* 0x000fca0000000f00 */
[----:B------:R-:W-:Y:S06]  /*0190*/  @!P1 BRA `(.L_x_2) ;  /* 0x0000000000c49947 */ /* 0x000fec0003800000 */
[----:B------:R-:W0:Y:S01]  /*01a0*/  LDC.64 R2, c[0x0][0x388] ;  /* 0x0000e200ff027b82 */ /* 0x000e220000000a00 */
[----:B------:R-:W-:Y:S02]  /*01b0*/  LOP3.LUT R21, R19, 0x7ffffff8, RZ, 0xc0, !PT ;  /* 0x7ffffff813157812 */ /* 0x000fe400078ec0ff */
[----:B------:R-:W-:Y:S02]  /*01c0*/  MOV R24, RZ ;  /* 0x000000ff00187202 */ /* 0x000fe40000000f00 */
[----:B------:R-:W-:Y:S02]  /*01d0*/  MOV R18, R0 ;  /* 0x0000000000127202 */ /* 0x000fe40000000f00 */
[----:B------:R-:W-:Y:S01]  /*01e0*/  IADD3 R22, PT, PT, -R21, RZ, RZ ;  /* 0x000000ff15167210 */ /* 0x000fe20007ffe1ff */
[----:B0-----:R-:W-:-:S03]  /*01f0*/  IMAD.WIDE.U32 R2, R20, 0x4, R2 ;  /* 0x0000000414027825 */ /* 0x001fc600078e0002 */
[----:B------:R-:W-:-:S04]  /*0200*/  IADD3 R4, P1, PT, R2, 0x10, RZ ;  /* 0x0000001002047810 */ /* 0x000fc80007f3e0ff */
[----:B------:R-:W-:-:S09]  /*0210*/  IADD3.X R5, PT, PT, RZ, R3, RZ, P1, !PT ;  /* 0x00000003ff057210 */ /* 0x000fd20000ffe4ff */
.L_x_3:
[----:B------:R-:W0:Y:S01]  /*0220*/  LDC.64 R14, c[0x0][0x390] ;  /* 0x0000e400ff0e7b82 */ /* 0x000e220000000a00 */
[----:B------:R-:W-:Y:S02]  /*0230*/  MOV R2, R4 ;  /* 0x0000000400027202 */ /* 0x000fe40000000f00 */
[----:B------:R-:W-:-:S05]  /*0240*/  MOV R3, R5 ;  /* 0x0000000500037202 */ /* 0x000fca0000000f00 */
[----:B------:R-:W2:Y:S04]  /*0250*/  LDG.E R25, desc[UR4][R2.64+-0x10] ;  /* 0xfffff00402197981 */ /* 0x000ea8000c1e1900 */
[----:B------:R-:W3:Y:S04]  /*0260*/  LDG.E R23, desc[UR4][R2.64+-0xc] ;  /* 0xfffff40402177981 */ /* 0x000ee8000c1e1900 */
[----:B------:R-:W4:Y:S04]  /*0270*/  LDG.E R29, desc[UR4][R2.64+-0x8] ;  /* 0xfffff804021d7981 */ /* 0x000f28000c1e1900 */
[----:B------:R-:W5:Y:S01]  /*0280*/  LDG.E R28, desc[UR4][R2.64+-0x4] ;  /* 0xfffffc04021c7981 */ /* 0x000f62000c1e1900 */
[----:B0-----:R-:W-:-:S05]  /*0290*/  IMAD.WIDE R14, R18, 0x4, R14 ;  /* 0x00000004120e7825 */ /* 0x001fca00078e020e */
[----:B------:R0:W2:Y:S01]  /*02a0*/  LDG.E R26, desc[UR4][R14.64] ;  /* 0x000000040e1a7981 */ /* 0x0000a2000c1e1900 */
[----:B------:R-:W-:-:S04]  /*02b0*/  IMAD.WIDE R12, R17, 0x4, R14 ;  /* 0x00000004110c7825 */ /* 0x000fc800078e020e */
[C---:B------:R-:W-:Y:S02]  /*02c0*/  IMAD.WIDE R4, R17.reuse, 0x4, R12 ;  /* 0x0000000411047825 */ /* 0x040fe400078e020c */
[----:B------:R-:W3:Y:S02]  /*02d0*/  LDG.E R12, desc[UR4][R12.64] ;  /* 0x000000040c0c7981 */ /* 0x000ee4000c1e1900 */
[C---:B------:R-:W-:Y:S02]  /*02e0*/  IMAD.WIDE R8, R17.reuse, 0x4, R4 ;  /* 0x0000000411087825 */ /* 0x040fe400078e0204 */
[----:B------:R-:W4:Y:S02]  /*02f0*/  LDG.E R4, desc[UR4][R4.64] ;  /* 0x0000000404047981 */ /* 0x000f24000c1e1900 */
[C---:B------:R-:W-:Y:S02]  /*0300*/  IMAD.WIDE R6, R17.reuse, 0x4, R8 ;  /* 0x0000000411067825 */ /* 0x040fe400078e0208 */
[----:B------:R-:W5:Y:S02]  /*0310*/  LDG.E R8, desc[UR4][R8.64] ;  /* 0x0000000408087981 */ /* 0x000f64000c1e1900 */
[----:B------:R-:W-:-:S02]  /*0320*/  IMAD.WIDE R10, R17, 0x4, R6 ;  /* 0x00000004110a7825 */ /* 0x000fc400078e0206 */
[----:B------:R-:W5:Y:S04]  /*0330*/  LDG.E R5, desc[UR4][R2.64] ;  /* 0x0000000402057981 */ /* 0x000f68000c1e1900 */
[----:B------:R-:W5:Y:S01]  /*0340*/  LDG.E R6, desc[UR4][R6.64] ;  /* 0x0000000406067981 */ /* 0x000f62000c1e1900 */
[----:B0-----:R-:W-:-:S03]  /*0350*/  IMAD.WIDE R14, R17, 0x4, R10 ;  /* 0x00000004110e7825 */ /* 0x001fc600078e020a */
[----:B------:R-:W5:Y:S04]  /*0360*/  LDG.E R10, desc[UR4][R10.64] ;  /* 0x000000040a0a7981 */ /* 0x000f68000c1e1900 */
[----:B------:R-:W5:Y:S04]  /*0370*/  LDG.E R13, desc[UR4][R14.64] ;  /* 0x000000040e0d7981 */ /* 0x000f68000c1e1900 */
[----:B------:R-:W5:Y:S04]  /*0380*/  LDG.E R7, desc[UR4][R2.64+0x4] ;  /* 0x0000040402077981 */ /* 0x000f68000c1e1900 */
[----:B------:R-:W5:Y:S01]  /*0390*/  LDG.E R9, desc[UR4][R2.64+0xc] ;  /* 0x00000c0402097981 */ /* 0x000f62000c1e1900 */
[----:B--2---:R-:W-:Y:S01]  /*03a0*/  FFMA R26, R25, R26, R24 ;  /* 0x0000001a191a7223 */ /* 0x004fe20000000018 */
[----:B------:R-:W-:-:S02]  /*03b0*/  IMAD.WIDE R24, R17, 0x4, R14 ;  /* 0x0000000411187825 */ /* 0x000fc400078e020e */
[----:B------:R-:W2:Y:S04]  /*03c0*/  LDG.E R14, desc[UR4][R2.64+0x8] ;  /* 0x00000804020e7981 */ /* 0x000ea8000c1e1900 */
[----:B------:R-:W2:Y:S01]  /*03d0*/  LDG.E R24, desc[UR4][R24.64] ;  /* 0x0000000418187981 */ /* 0x000ea2000c1e1900 */
[----:B---3--:R-:W-:Y:S01]  /*03e0*/  FFMA R12, R23, R12, R26 ;  /* 0x0000000c170c7223 */ /* 0x008fe2000000001a */
[----:B------:R-:W-:-:S03]  /*03f0*/  IADD3 R22, PT, PT, R22, 0x8, RZ ;  /* 0x0000000816167810 */ /* 0x000fc60007ffe0ff */
[----:B----4-:R-:W-:Y:S01]  /*0400*/  FFMA R29, R29, R4, R12 ;  /* 0x000000041d1d7223 */ /* 0x010fe2000000000c */
[----:B------:R-:W-:-:S03]  /*0410*/  ISETP.NE.AND P1, PT, R22, RZ, PT ;  /* 0x000000ff1600720c */ /* 0x000fc60003f25270 */
[----:B-----5:R-:W-:Y:S01]  /*0420*/  FFMA R8, R28, R8, R29 ;  /* 0x000000081c087223 */ /* 0x020fe2000000001d */
[----:B------:R-:W-:-:S03]  /*0430*/  IADD3 R4, P2, PT, R2, 0x20, RZ ;  /* 0x0000002002047810 */ /* 0x000fc60007f5e0ff */
[----:B------:R-:W-:Y:S01]  /*0440*/  FFMA R6, R5, R6, R8 ;  /* 0x0000000605067223 */ /* 0x000fe20000000008 */
[----:B------:R-:W-:Y:S02]  /*0450*/  IADD3.X R5, PT, PT, RZ, R3, RZ, P2, !PT ;  /* 0x00000003ff057210 */ /* 0x000fe400017fe4ff */
[----:B------:R-:W-:Y:S01]  /*0460*/  LEA R18, R17, R18, 0x3 ;  /* 0x0000001211127211 */ /* 0x000fe200078e18ff */
[----:B------:R-:W-:-:S04]  /*0470*/  FFMA R7, R7, R10, R6 ;  /* 0x0000000a07077223 */ /* 0x000fc80000000006 */
[----:B--2---:R-:W-:-:S04]  /*0480*/  FFMA R14, R14, R13, R7 ;  /* 0x0000000d0e0e7223 */ /* 0x004fc80000000007 */
[----:B------:R-:W-:Y:S01]  /*0490*/  FFMA R24, R9, R24, R14 ;  /* 0x0000001809187223 */ /* 0x000fe2000000000e */
[----:B------:R-:W-:Y:S06]  /*04a0*/  @P1 BRA `(.L_x_3) ;  /* 0xfffffffc005c1947 */ /* 0x000fec000383ffff */
.L_x_2:
[----:B------:R-:W-:Y:S05]  /*04b0*/  @!P0 BRA `(.L_x_1) ;  /* 0x0000000000fc8947 */ /* 0x000fea0003800000 */
[----:B------:R-:W-:Y:S02]  /*04c0*/  ISETP.GE.U32.AND P1, PT, R27, 0x4, PT ;  /* 0x000000041b00780c */ /* 0x000fe40003f26070 */
[----:B------:R-:W-:-:S04]  /*04d0*/  LOP3.LUT R14, R19, 0x3, RZ, 0xc0, !PT ;  /* 0x00000003130e7812 */ /* 0x000fc800078ec0ff */
[----:B------:R-:W-:-:S07]  /*04e0*/  ISETP.NE.AND P0, PT, R14, RZ, PT ;  /* 0x000000ff0e00720c */ /* 0x000fce0003f05270 */
[----:B------:R-:W-:Y:S06]  /*04f0*/  @!P1 BRA `(.L_x_4) ;  /* 0x00000000006c9947 */ /* 0x000fec0003800000 */
[----:B------:R-:W0:Y:S01]  /*0500*/  LDC.64 R4, c[0x0][0x390] ;  /* 0x0000e400ff047b82 */ /* 0x000e220000000a00 */
[----:B------:R-:W1:Y:S01]  /*0510*/  LDCU.64 UR6, c[0x0][0x388] ;  /* 0x00007100ff0677ac */ /* 0x000e620008000a00 */
[----:B------:R-:W-:Y:S01]  /*0520*/  IMAD R7, R21, R17, R0 ;  /* 0x0000001115077224 */ /* 0x000fe200078e0200 */
[CC--:B------:R-:W-:Y:S02]  /*0530*/  IADD3 R3, PT, PT, R20.reuse, R21.reuse, RZ ;  /* 0x0000001514037210 */ /* 0x0c0fe40007ffe0ff */
[----:B------:R-:W-:-:S03]  /*0540*/  IADD3 R8, P1, PT, R20, R21, RZ ;  /* 0x0000001514087210 */ /* 0x000fc60007f3e0ff */
[----:B------:R-:W2:Y:S01]  /*0550*/  LDC.64 R12, c[0x0][0x388] ;  /* 0x0000e200ff0c7b82 */ /* 0x000ea20000000a00 */
[----:B0-----:R-:W-:-:S04]  /*0560*/  IMAD.WIDE R4, R7, 0x4, R4 ;  /* 0x0000000407047825 */ /* 0x001fc800078e0204 */
[----:B------:R-:W-:Y:S02]  /*0570*/  IMAD.WIDE R6, R17, 0x4, R4 ;  /* 0x0000000411067825 */ /* 0x000fe400078e0204 */
[----:B------:R-:W3:Y:S02]  /*0580*/  LDG.E R4, desc[UR4][R4.64] ;  /* 0x0000000404047981 */ /* 0x000ee4000c1e1900 */
[----:B--2---:R-:W-:Y:S01]  /*0590*/  IMAD.WIDE.U32 R12, R3, 0x4, R12 ;  /* 0x00000004030c7825 */ /* 0x004fe200078e000c */
[----:B------:R-:W-:Y:S02]  /*05a0*/  IADD3.X R3, PT, PT, RZ, RZ, RZ, P1, !PT ;  /* 0x000000ffff037210 */ /* 0x000fe40000ffe4ff */
[----:B-1----:R-:W-:-:S03]  /*05b0*/  LEA R2, P1, R8, UR6, 0x2 ;  /* 0x0000000608027c11 */ /* 0x002fc6000f8210ff */
[----:B------:R-:W3:Y:S01]  /*05c0*/  LDG.E R13, desc[UR4][R12.64] ;  /* 0x000000040c0d7981 */ /* 0x000ee2000c1e1900 */
[----:B------:R-:W-:Y:S01]  /*05d0*/  LEA.HI.X R3, R8, UR7, R3, 0x2, P1 ;  /* 0x0000000708037c11 */ /* 0x000fe200088f1403 */
[C---:B------:R-:W-:Y:S02]  /*05e0*/  IMAD.WIDE R8, R17.reuse, 0x4, R6 ;  /* 0x0000000411087825 */ /* 0x040fe400078e0206 */
[----:B------:R-:W2:Y:S04]  /*05f0*/  LDG.E R6, desc[UR4][R6.64] ;  /* 0x0000000406067981 */ /* 0x000ea8000c1e1900 */
[----:B------:R-:W2:Y:S01]  /*0600*/  LDG.E R15, desc[UR4][R2.64+0x4] ;  /* 0x00000404020f7981 */ /* 0x000ea2000c1e1900 */
[----:B------:R-:W-:-:S03]  /*0610*/  IMAD.WIDE R10, R17, 0x4, R8 ;  /* 0x00000004110a7825 */ /* 0x000fc600078e0208 */
[----:B------:R-:W4:Y:S04]  /*0620*/  LDG.E R22, desc[UR4][R8.64] ;  /* 0x0000000408167981 */ /* 0x000f28000c1e1900 */
[----:B------:R-:W4:Y:S04]  /*0630*/  LDG.E R18, desc[UR4][R2.64+0x8] ;  /* 0x0000080402127981 */ /* 0x000f28000c1e1900 */
[----:B------:R-:W5:Y:S04]  /*0640*/  LDG.E R26, desc[UR4][R2.64+0xc] ;  /* 0x00000c04021a7981 */ /* 0x000f68000c1e1900 */
[----:B------:R-:W5:Y:S01]  /*0650*/  LDG.E R10, desc[UR4][R10.64] ;  /* 0x000000040a0a7981 */ /* 0x000f62000c1e1900 */
[----:B------:R-:W-:Y:S01]  /*0660*/  IADD3 R21, PT, PT, R21, 0x4, RZ ;  /* 0x0000000415157810 */ /* 0x000fe20007ffe0ff */
[----:B---3--:R-:W-:-:S04]  /*0670*/  FFMA R24, R13, R4, R24 ;  /* 0x000000040d187223 */ /* 0x008fc80000000018 */
[----:B--2---:R-:W-:-:S04]  /*0680*/  FFMA R15, R15, R6, R24 ;  /* 0x000000060f0f7223 */ /* 0x004fc80000000018 */
[----:B----4-:R-:W-:-:S04]  /*0690*/  FFMA R15, R18, R22, R15 ;  /* 0x00000016120f7223 */ /* 0x010fc8000000000f */
[----:B-----5:R-:W-:-:S07]  /*06a0*/  FFMA R24, R26, R10, R15 ;  /* 0x0000000a1a187223 */ /* 0x020fce000000000f */
.L_x_4:
[----:B------:R-:W-:Y:S05]  /*06b0*/  @!P0 BRA `(.L_x_1) ;  /* 0x00000000007c8947 */ /* 0x000fea0003800000 */
[----:B------:R-:W-:Y:S02]  /*06c0*/  ISETP.NE.AND P1, PT, R14, 0x1, PT ;  /* 0x000000010e00780c */ /* 0x000fe40003f25270 */
[----:B------:R-:W-:-:S04]  /*06d0*/  LOP3.LUT R19, R19, 0x1, RZ, 0xc0, !PT ;  /* 0x0000000113137812 */ /* 0x000fc800078ec0ff */
[----:B------:R-:W-:-:S07]  /*06e0*/  ISETP.NE.U32.AND P0, PT, R19, 0x1, PT ;  /* 0x000000011300780c */ /* 0x000fce0003f05070 */
[----:B------:R-:W0:Y:S01]  /*06f0*/  @P1 LDC.64 R10, c[0x0][0x388] ;  /* 0x0000e200ff0a1b82 */ /* 0x000e220000000a00 */
[CC--:B------:R-:W-:Y:S02]  /*0700*/  @P1 IADD3 R13, PT, PT, R20.reuse, R21.reuse, RZ ;  /* 0x00000015140d1210 */ /* 0x0c0fe40007ffe0ff */
[----:B------:R-:W-:-:S04]  /*0710*/  @P1 IADD3 R12, P2, PT, R20, R21, RZ ;  /* 0x00000015140c1210 */ /* 0x000fc80007f5e0ff */
[----:B------:R-:W-:Y:S01]  /*0720*/  @P1 IADD3.X R14, PT, PT, RZ, RZ, RZ, P2, !PT ;  /* 0x000000ffff0e1210 */ /* 0x000fe200017fe4ff */
[----:B------:R-:W1:Y:S08]  /*0730*/  @P1 LDC.64 R8, c[0x0][0x390] ;  /* 0x0000e400ff081b82 */ /* 0x000e700000000a00 */
[----:B------:R-:W2:Y:S08]  /*0740*/  @P1 LDC.64 R6, c[0x0][0x388] ;  /* 0x0000e200ff061b82 */ /* 0x000eb00000000a00 */
[----:B------:R-:W3:Y:S01]  /*0750*/  @!P0 LDC.64 R4, c[0x0][0x388] ;  /* 0x0000e200ff048b82 */ /* 0x000ee20000000a00 */
[----:B0-----:R-:W-:-:S04]  /*0760*/  @P1 IMAD.WIDE.U32 R10, R13, 0x4, R10 ;  /* 0x000000040d0a1825 */ /* 0x001fc800078e000a */
[C---:B------:R-:W-:Y:S01]  /*0770*/  @P1 IMAD R13, R21.reuse, R17, R0 ;  /* 0x00000011150d1224 */ /* 0x040fe200078e0200 */
[----:B------:R-:W-:Y:S01]  /*0780*/  @P1 IADD3 R21, PT, PT, R21, 0x2, RZ ;  /* 0x0000000215151810 */ /* 0x000fe20007ffe0ff */
[----:B------:R-:W4:Y:S01]  /*0790*/  @P1 LDG.E R11, desc[UR4][R10.64] ;  /* 0x000000040a0b1981 */ /* 0x000f22000c1e1900 */
[----:B------:R-:W0:Y:S01]  /*07a0*/  @!P0 LDC.64 R2, c[0x0][0x390] ;  /* 0x0000e400ff028b82 */ /* 0x000e220000000a00 */
[----:B-1----:R-:W-:Y:S01]  /*07b0*/  @P1 IMAD.WIDE R8, R13, 0x4, R8 ;  /* 0x000000040d081825 */ /* 0x002fe200078e0208 */
[----:B------:R-:W-:Y:S02]  /*07c0*/  @!P0 IADD3 R15, PT, PT, R20, R21, RZ ;  /* 0x00000015140f8210 */ /* 0x000fe40007ffe0ff */
[----:B--2---:R-:W-:Y:S01]  /*07d0*/  @P1 LEA R6, P2, R12, R6, 0x2 ;  /* 0x000000060c061211 */ /* 0x004fe200078410ff */
[----:B------:R-:W-:-:S03]  /*07e0*/  @!P0 IMAD R21, R21, R17, R0 ;  /* 0x0000001115158224 */ /* 0x000fc600078e0200 */
[----:B------:R-:W-:Y:S01]  /*07f0*/  @P1 LEA.HI.X R7, R12, R7, R14, 0x2, P2 ;  /* 0x000000070c071211 */ /* 0x000fe200010f140e */
[----:B------:R-:W-:Y:S01]  /*0800*/  @P1 IMAD.WIDE R12, R17, 0x4, R8 ;  /* 0x00000004110c1825 */ /* 0x000fe200078e0208 */
[----:B------:R-:W4:Y:S03]  /*0810*/  @P1 LDG.E R14, desc[UR4][R8.64] ;  /* 0x00000004080e1981 */ /* 0x000f26000c1e1900 */
[----:B---3--:R-:W-:Y:S01]  /*0820*/  @!P0 IMAD.WIDE.U32 R4, R15, 0x4, R4 ;  /* 0x000000040f048825 */ /* 0x008fe200078e0004 */
[----:B------:R-:W2:Y:S04]  /*0830*/  @P1 LDG.E R6, desc[UR4][R6.64+0x4] ;  /* 0x0000040406061981 */ /* 0x000ea8000c1e1900 */
[----:B------:R-:W2:Y:S01]  /*0840*/  @P1 LDG.E R12, desc[UR4][R12.64] ;  /* 0x000000040c0c1981 */ /* 0x000ea2000c1e1900 */
[----:B0-----:R-:W-:-:S03]  /*0850*/  @!P0 IMAD.WIDE R2, R21, 0x4, R2 ;  /* 0x0000000415028825 */ /* 0x001fc600078e0202 */
[----:B------:R-:W3:Y:S04]  /*0860*/  @!P0 LDG.E R5, desc[UR4][R4.64] ;  /* 0x0000000404058981 */ /* 0x000ee8000c1e1900 */
[----:B------:R-:W3:Y:S01]  /*0870*/  @!P0 LDG.E R2, desc[UR4][R2.64] ;  /* 0x0000000402028981 */ /* 0x000ee2000c1e1900 */
[----:B----4-:R-:W-:-:S04]  /*0880*/  @P1 FFMA R11, R11, R14, R24 ;  /* 0x0000000e0b0b1223 */ /* 0x010fc80000000018 */
[----:B--2---:R-:W-:-:S04]  /*0890*/  @P1 FFMA R24, R6, R12, R11 ;  /* 0x0000000c06181223 */ /* 0x004fc8000000000b */
[----:B---3--:R-:W-:-:S07]  /*08a0*/  @!P0 FFMA R24, R5, R2, R24 ;  /* 0x0000000205188223 */ /* 0x008fce0000000018 */
.L_x_1:
[----:B------:R-:W0:Y:S01]  /*08b0*/  LDC.64 R2, c[0x0][0x380] ;  /* 0x0000e000ff027b82 */ /* 0x000e220000000a00 */
[----:B------:R-:W-:-:S04]  /*08c0*/  IMAD R17, R16, R17, R0 ;  /* 0x0000001110117224 */ /* 0x000fc800078e0200 */
[----:B0-----:R-:W-:-:S05]  /*08d0*/  IMAD.WIDE R2, R17, 0x4, R2 ;  /* 0x0000000411027825 */ /* 0x001fca00078e0202 */
[----:B------:R-:W-:Y:S01]  /*08e0*/  STG.E desc[UR4][R2.64], R24 ;  /* 0x0000001802007986 */ /* 0x000fe2000c101904 */
[----:B------:R-:W-:Y:S05]  /*08f0*/  EXIT ;  /* 0x000000000000794d */ /* 0x000fea0003800000 */
.L_x_5:
        /* <DEDUP_REMOVED lines=16> */
.L_x_7:


//--------------------- .nv.shared.reserved.0     --------------------------
	.section	.nv.shared.reserved.0,"aw",@nobits
	.weak		__nv_reservedSMEM_offset_0_alias
	.size		__nv_reservedSMEM_offset_0_alias, 0, 64
	.other		__nv_reservedSMEM_offset_0_alias,@"STO_CUDA_RESERVED_SHARED STV_DEFAULT"
__nv_reservedSMEM_offset_0_alias:
	.zero		0
	.zero		64


//--------------------- .nv.constant0._Z9matrixAddPfPKfS1_ii --------------------------
	.section	.nv.constant0._Z9matrixAddPfPKfS1_ii,"a",@progbits
	.sectionflags	@""
	.align	4
.nv.constant0._Z9matrixAddPfPKfS1_ii:
	.zero		928


//--------------------- .nv.constant0._Z9matrixMulPfPKfS1_iii --------------------------
	.section	.nv.constant0._Z9matrixMulPfPKfS1_iii,"a",@progbits
	.sectionflags	@""
	.align	4
.nv.constant0._Z9matrixMulPfPKfS1_iii:
	.zero		932


//--------------------- SYMBOLS --------------------------

	.type		.nv.reservedSmem.offset0,@object
	.size		.nv.reservedSmem.offset0,0x4
